//
// Generated by NVIDIA NVVM Compiler
//
// Compiler Build ID: CL-36424714
// Cuda compilation tools, release 13.0, V13.0.88
// Based on NVVM 20.0.0
//

.version 9.0
.target sm_100
.address_size 64

	// .globl	_Z9transformPjPKjj

.visible .entry _Z9transformPjPKjj(
	.param .u64 .ptr .align 1 _Z9transformPjPKjj_param_0,
	.param .u64 .ptr .align 1 _Z9transformPjPKjj_param_1,
	.param .u32 _Z9transformPjPKjj_param_2
)
{
	.reg .pred 	%p<2>;
	.reg .b32 	%r<8>;
	.reg .b64 	%rd<8>;

	ld.param.u64 	%rd1, [_Z9transformPjPKjj_param_0];
	ld.param.u64 	%rd2, [_Z9transformPjPKjj_param_1];
	ld.param.u32 	%r2, [_Z9transformPjPKjj_param_2];
	mov.u32 	%r3, %tid.x;
	mov.u32 	%r4, %ntid.x;
	mov.u32 	%r5, %ctaid.x;
	mad.lo.s32 	%r1, %r4, %r5, %r3;
	setp.ge.u32 	%p1, %r1, %r2;
	@%p1 bra 	$L__BB0_2;
	cvta.to.global.u64 	%rd3, %rd2;
	cvta.to.global.u64 	%rd4, %rd1;
	mul.wide.u32 	%rd5, %r1, 4;
	add.s64 	%rd6, %rd3, %rd5;
	ld.global.u32 	%r6, [%rd6];
	add.s32 	%r7, %r6, 1;
	add.s64 	%rd7, %rd4, %rd5;
	st.global.u32 	[%rd7], %r7;
$L__BB0_2:
	ret;

}


// ===== COMPILED SASS (sm_100) =====

	.target	sm_100

	.elftype	@"ET_EXEC"


//--------------------- .note.nv.tkinfo           --------------------------
	.section	.note.nv.tkinfo,"",@"SHT_NOTE"
	.sectionflags	@"SHF_NOTE_NV_TKINFO"
	.tkinfo
        /*0018*/ 	.word	0x00000002
        /*0030*/ 	.string	""
        /*0030*/ 	.string	"ptxas"
        /*0030*/ 	.string	"Cuda compilation tools, release 13.0, V13.0.88"
        /*0030*/ 	.string	"Build cuda_13.0.r13.0/compiler.36424714_0"
        /*0030*/ 	.string	"-arch sm_100 -m 64 "



//--------------------- .note.nv.cuinfo           --------------------------
	.section	.note.nv.cuinfo,"",@"SHT_NOTE"
	.sectionflags	@"SHF_NOTE_NV_CUINFO"
        /*0018*/ 	.short	0x0002
        /*001a*/ 	.short	0x0064
        /*001c*/ 	.short	0x0082
	.zero		2


//--------------------- .nv.info                  --------------------------
	.section	.nv.info,"",@"SHT_CUDA_INFO"
	.align	4


	//----- nvinfo : EIATTR_REGCOUNT
	.align		4
        /*0000*/ 	.byte	0x04, 0x2f
        /*0002*/ 	.short	(.L_1 - .L_0)
	.align		4
.L_0:
        /*0004*/ 	.word	index@(_Z9transformPjPKjj)
        /*0008*/ 	.word	0x0000000a


	//----- nvinfo : EIATTR_FRAME_SIZE
	.align		4
.L_1:
        /*000c*/ 	.byte	0x04, 0x11
        /*000e*/ 	.short	(.L_3 - .L_2)
	.align		4
.L_2:
        /*0010*/ 	.word	index@(_Z9transformPjPKjj)
        /*0014*/ 	.word	0x00000000


	//----- nvinfo : EIATTR_MIN_STACK_SIZE
	.align		4
.L_3:
        /*0018*/ 	.byte	0x04, 0x12
        /*001a*/ 	.short	(.L_5 - .L_4)
	.align		4
.L_4:
        /*001c*/ 	.word	index@(_Z9transformPjPKjj)
        /*0020*/ 	.word	0x00000000
.L_5:


//--------------------- .nv.compat                --------------------------
	.section	.nv.compat,"",@"SHT_CUDA_COMPAT_INFO"
	.align	4
        /*0000*/ 	.byte	0x02, 0x09, 0x00, 0x00, 0x02, 0x02, 0x01, 0x00, 0x02, 0x05, 0x05, 0x00, 0x03, 0x07, 0x01, 0x01
        /*0010*/ 	.byte	0x02, 0x03, 0x00, 0x00, 0x02, 0x06, 0x01, 0x00, 0x04, 0x0b, 0x08, 0x00, 0x09, 0x00, 0x00, 0x00
        /*0020*/ 	.byte	0x00, 0x00, 0x00, 0x00


//--------------------- .nv.info._Z9transformPjPKjj --------------------------
	.section	.nv.info._Z9transformPjPKjj,"",@"SHT_CUDA_INFO"
	.sectionflags	@""
	.align	4


	//----- nvinfo : EIATTR_CUDA_API_VERSION
	.align		4
        /*0000*/ 	.byte	0x04, 0x37
        /*0002*/ 	.short	(.L_7 - .L_6)
.L_6:
        /*0004*/ 	.word	0x00000082


	//----- nvinfo : EIATTR_KPARAM_INFO
	.align		4
.L_7:
        /*0008*/ 	.byte	0x04, 0x17
        /*000a*/ 	.short	(.L_9 - .L_8)
.L_8:
        /*000c*/ 	.word	0x00000000
        /*0010*/ 	.short	0x0002
        /*0012*/ 	.short	0x0010
        /*0014*/ 	.byte	0x00, 0xf0, 0x11, 0x00


	//----- nvinfo : EIATTR_KPARAM_INFO
	.align		4
.L_9:
        /*0018*/ 	.byte	0x04, 0x17
        /*001a*/ 	.short	(.L_11 - .L_10)
.L_10:
        /*001c*/ 	.word	0x00000000
        /*0020*/ 	.short	0x0001
        /*0022*/ 	.short	0x0008
        /*0024*/ 	.byte	0x00, 0xf5, 0x21, 0x00


	//----- nvinfo : EIATTR_KPARAM_INFO
	.align		4
.L_11:
        /*0028*/ 	.byte	0x04, 0x17
        /*002a*/ 	.short	(.L_13 - .L_12)
.L_12:
        /*002c*/ 	.word	0x00000000
        /*0030*/ 	.short	0x0000
        /*0032*/ 	.short	0x0000
        /*0034*/ 	.byte	0x00, 0xf5, 0x21, 0x00


	//----- nvinfo : EIATTR_SPARSE_MMA_MASK
	.align		4
.L_13:
        /*0038*/ 	.byte	0x03, 0x50
        /*003a*/ 	.short	0x0000


	//----- nvinfo : EIATTR_MAXREG_COUNT
	.align		4
        /*003c*/ 	.byte	0x03, 0x1b
        /*003e*/ 	.short	0x00ff


	//----- nvinfo : EIATTR_MERCURY_ISA_VERSION
	.align		4
        /*0040*/ 	.byte	0x03, 0x5f
        /*0042*/ 	.short	0x0101


	//----- nvinfo : EIATTR_VRC_CTA_INIT_COUNT
	.align		4
        /*0044*/ 	.byte	0x02, 0x4a
	.zero		1
	.zero		1


	//----- nvinfo : EIATTR_EXIT_INSTR_OFFSETS
	.align		4
        /*0048*/ 	.byte	0x04, 0x1c
        /*004a*/ 	.short	(.L_15 - .L_14)


	//   ....[0]....
.L_14:
        /*004c*/ 	.word	0x00000070


	//   ....[1]....
        /*0050*/ 	.word	0x00000100


	//----- nvinfo : EIATTR_CBANK_PARAM_SIZE
	.align		4
.L_15:
        /*0054*/ 	.byte	0x03, 0x19
        /*0056*/ 	.short	0x0014


	//----- nvinfo : EIATTR_PARAM_CBANK
	.align		4
        /*0058*/ 	.byte	0x04, 0x0a
        /*005a*/ 	.short	(.L_17 - .L_16)
	.align		4
.L_16:
        /*005c*/ 	.word	index@(.nv.constant0._Z9transformPjPKjj)
        /*0060*/ 	.short	0x0380
        /*0062*/ 	.short	0x0014


	//----- nvinfo : EIATTR_SW_WAR
	.align		4
.L_17:
        /*0064*/ 	.byte	0x04, 0x36
        /*0066*/ 	.short	(.L_19 - .L_18)
.L_18:
        /*0068*/ 	.word	0x00000008
.L_19:


//--------------------- .nv.callgraph             --------------------------
	.section	.nv.callgraph,"",@"SHT_CUDA_CALLGRAPH"
	.align	4
	.sectionentsize	8
	.align		4
        /*0000*/ 	.word	0x00000000
	.align		4
        /*0004*/ 	.word	0xffffffff
	.align		4
        /*0008*/ 	.word	0x00000000
	.align		4
        /*000c*/ 	.word	0xfffffffe
	.align		4
        /*0010*/ 	.word	0x00000000
	.align		4
        /*0014*/ 	.word	0xfffffffd
	.align		4
        /*0018*/ 	.word	0x00000000
	.align		4
        /*001c*/ 	.word	0xfffffffc


//--------------------- .text._Z9transformPjPKjj  --------------------------
	.section	.text._Z9transformPjPKjj,"ax",@progbits
	.align	128
        .global         _Z9transformPjPKjj
        .type           _Z9transformPjPKjj,@function
        .size           _Z9transformPjPKjj,(.L_x_1 - _Z9transformPjPKjj)
        .other          _Z9transformPjPKjj,@"STO_CUDA_ENTRY STV_DEFAULT"
_Z9transformPjPKjj:
.text._Z9transformPjPKjj:
[----:B------:R-:W-:Y:S01]  /*0000*/  LDC R1, c[0x0][0x37c] ;  /* 0x0000df00ff017b82 */ /* 0x000fe20000000800 */
[----:B------:R-:W0:Y:S01]  /*0010*/  S2R R7, SR_TID.X ;  /* 0x0000000000077919 */ /* 0x000e220000002100 */
[----:B------:R-:W0:Y:S01]  /*0020*/  LDCU UR4, c[0x0][0x360] ;  /* 0x00006c00ff0477ac */ /* 0x000e220008000800 */
[----:B------:R-:W0:Y:S01]  /*0030*/  S2R R0, SR_CTAID.X ;  /* 0x0000000000007919 */ /* 0x000e220000002500 */
[----:B------:R-:W1:Y:S01]  /*0040*/  LDCU UR5, c[0x0][0x390] ;  /* 0x00007200ff0577ac */ /* 0x000e620008000800 */
[----:B0-----:R-:W-:-:S05]  /*0050*/  IMAD R7, R0, UR4, R7 ;  /* 0x0000000400077c24 */ /* 0x001fca000f8e0207 */
[----:B-1----:R-:W-:-:S13]  /*0060*/  ISETP.GE.U32.AND P0, PT, R7, UR5, PT ;  /* 0x0000000507007c0c */ /* 0x002fda000bf06070 */
[----:B------:R-:W-:Y:S05]  /*0070*/  @P0 EXIT ;  /* 0x000000000000094d */ /* 0x000fea0003800000 */
[----:B------:R-:W0:Y:S01]  /*0080*/  LDC.64 R2, c[0x0][0x388] ;  /* 0x0000e200ff027b82 */ /* 0x000e220000000a00 */
[----:B------:R-:W1:Y:S07]  /*0090*/  LDCU.64 UR4, c[0x0][0x358] ;  /* 0x00006b00ff0477ac */ /* 0x000e6e0008000a00 */
[----:B------:R-:W2:Y:S01]  /*00a0*/  LDC.64 R4, c[0x0][0x380] ;  /* 0x0000e000ff047b82 */ /* 0x000ea20000000a00 */
[----:B0-----:R-:W-:-:S06]  /*00b0*/  IMAD.WIDE.U32 R2, R7, 0x4, R2 ;  /* 0x0000000407027825 */ /* 0x001fcc00078e0002 */
[----:B-1----:R-:W3:Y:S01]  /*00c0*/  LDG.E R2, desc[UR4][R2.64] ;  /* 0x0000000402027981 */ /* 0x002ee2000c1e1900 */
[----:B--2---:R-:W-:Y:S01]  /*00d0*/  IMAD.WIDE.U32 R4, R7, 0x4, R4 ;  /* 0x0000000407047825 */ /* 0x004fe200078e0004 */
[----:B---3--:R-:W-:-:S05]  /*00e0*/  IADD3 R7, PT, PT, R2, 0x1, RZ ;  /* 0x0000000102077810 */ /* 0x008fca0007ffe0ff */
[----:B------:R-:W-:Y:S01]  /*00f0*/  STG.E desc[UR4][R4.64], R7 ;  /* 0x0000000704007986 */ /* 0x000fe2000c101904 */
[----:B------:R-:W-:Y:S05]  /*0100*/  EXIT ;  /* 0x000000000000794d */ /* 0x000fea0003800000 */
.L_x_0:
[----:B------:R-:W-:-:S00]  /*0110*/  BRA `(.L_x_0) ;  /* 0xfffffffc00fc7947 */ /* 0x000fc0000383ffff */
[----:B------:R-:W-:-:S00]  /*0120*/  NOP ;  /* 0x0000000000007918 */ /* 0x000fc00000000000 */
        /* <DEDUP_REMOVED lines=13> */
.L_x_1:


//--------------------- .nv.shared.reserved.0     --------------------------
	.section	.nv.shared.reserved.0,"aw",@nobits
	.weak		__nv_reservedSMEM_offset_0_alias
	.size		__nv_reservedSMEM_offset_0_alias, 0, 64
	.other		__nv_reservedSMEM_offset_0_alias,@"STO_CUDA_RESERVED_SHARED STV_DEFAULT"
__nv_reservedSMEM_offset_0_alias:
	.zero		0
	.zero		64


//--------------------- .nv.constant0._Z9transformPjPKjj --------------------------
	.section	.nv.constant0._Z9transformPjPKjj,"a",@progbits
	.sectionflags	@""
	.align	4
.nv.constant0._Z9transformPjPKjj:
	.zero		916


//--------------------- SYMBOLS --------------------------

	.type		.nv.reservedSmem.offset0,@object
	.size		.nv.reservedSmem.offset0,0x4
